//
// Generated by NVIDIA NVVM Compiler
//
// Compiler Build ID: CL-36424714
// Cuda compilation tools, release 13.0, V13.0.88
// Based on NVVM 20.0.0
//

.version 9.0
.target sm_100
.address_size 64

	// .globl	_Z11reverse_gpuPdm

.visible .entry _Z11reverse_gpuPdm(
	.param .u64 .ptr .align 1 _Z11reverse_gpuPdm_param_0,
	.param .u64 _Z11reverse_gpuPdm_param_1
)
{
	.reg .pred 	%p<3>;
	.reg .b32 	%r<12>;
	.reg .b64 	%rd<15>;
	.reg .b64 	%fd<4>;

	ld.param.u64 	%rd6, [_Z11reverse_gpuPdm_param_0];
	ld.param.u64 	%rd7, [_Z11reverse_gpuPdm_param_1];
	mov.u32 	%r1, %ntid.x;
	mov.u32 	%r6, %ctaid.x;
	mov.u32 	%r7, %tid.x;
	mad.lo.s32 	%r11, %r1, %r6, %r7;
	shr.u64 	%rd1, %rd7, 1;
	cvt.s64.s32 	%rd14, %r11;
	setp.le.u64 	%p1, %rd1, %rd14;
	@%p1 bra 	$L__BB0_3;
	cvta.to.global.u64 	%rd3, %rd6;
	mov.u32 	%r8, %nctaid.x;
	mul.lo.s32 	%r3, %r1, %r8;
$L__BB0_2:
	shl.b64 	%rd8, %rd14, 3;
	add.s64 	%rd9, %rd3, %rd8;
	ld.global.f64 	%fd1, [%rd9];
	cvt.rzi.s32.f64 	%r9, %fd1;
	not.b32 	%r10, %r11;
	cvt.s64.s32 	%rd10, %r10;
	add.s64 	%rd11, %rd7, %rd10;
	shl.b64 	%rd12, %rd11, 3;
	add.s64 	%rd13, %rd3, %rd12;
	ld.global.f64 	%fd2, [%rd13];
	st.global.f64 	[%rd9], %fd2;
	cvt.rn.f64.s32 	%fd3, %r9;
	st.global.f64 	[%rd13], %fd3;
	add.s32 	%r11, %r11, %r3;
	cvt.s64.s32 	%rd14, %r11;
	setp.gt.u64 	%p2, %rd1, %rd14;
	@%p2 bra 	$L__BB0_2;
$L__BB0_3:
	ret;

}


// ===== COMPILED SASS (sm_100) =====

	.target	sm_100

	.elftype	@"ET_EXEC"


//--------------------- .note.nv.tkinfo           --------------------------
	.section	.note.nv.tkinfo,"",@"SHT_NOTE"
	.sectionflags	@"SHF_NOTE_NV_TKINFO"
	.tkinfo
        /*0018*/ 	.word	0x00000002
        /*0030*/ 	.string	""
        /*0030*/ 	.string	"ptxas"
        /*0030*/ 	.string	"Cuda compilation tools, release 13.0, V13.0.88"
        /*0030*/ 	.string	"Build cuda_13.0.r13.0/compiler.36424714_0"
        /*0030*/ 	.string	"-arch sm_100 -m 64 "



//--------------------- .note.nv.cuinfo           --------------------------
	.section	.note.nv.cuinfo,"",@"SHT_NOTE"
	.sectionflags	@"SHF_NOTE_NV_CUINFO"
        /*0018*/ 	.short	0x0002
        /*001a*/ 	.short	0x0064
        /*001c*/ 	.short	0x0082
	.zero		2


//--------------------- .nv.info                  --------------------------
	.section	.nv.info,"",@"SHT_CUDA_INFO"
	.align	4


	//----- nvinfo : EIATTR_REGCOUNT
	.align		4
        /*0000*/ 	.byte	0x04, 0x2f
        /*0002*/ 	.short	(.L_1 - .L_0)
	.align		4
.L_0:
        /*0004*/ 	.word	index@(_Z11reverse_gpuPdm)
        /*0008*/ 	.word	0x00000010


	//----- nvinfo : EIATTR_FRAME_SIZE
	.align		4
.L_1:
        /*000c*/ 	.byte	0x04, 0x11
        /*000e*/ 	.short	(.L_3 - .L_2)
	.align		4
.L_2:
        /*0010*/ 	.word	index@(_Z11reverse_gpuPdm)
        /*0014*/ 	.word	0x00000000


	//----- nvinfo : EIATTR_MIN_STACK_SIZE
	.align		4
.L_3:
        /*0018*/ 	.byte	0x04, 0x12
        /*001a*/ 	.short	(.L_5 - .L_4)
	.align		4
.L_4:
        /*001c*/ 	.word	index@(_Z11reverse_gpuPdm)
        /*0020*/ 	.word	0x00000000
.L_5:


//--------------------- .nv.compat                --------------------------
	.section	.nv.compat,"",@"SHT_CUDA_COMPAT_INFO"
	.align	4
        /*0000*/ 	.byte	0x02, 0x09, 0x00, 0x00, 0x02, 0x02, 0x01, 0x00, 0x02, 0x05, 0x05, 0x00, 0x03, 0x07, 0x01, 0x01
        /*0010*/ 	.byte	0x02, 0x03, 0x00, 0x00, 0x02, 0x06, 0x01, 0x00, 0x04, 0x0b, 0x08, 0x00, 0x09, 0x00, 0x00, 0x00
        /*0020*/ 	.byte	0x00, 0x00, 0x00, 0x00


//--------------------- .nv.info._Z11reverse_gpuPdm --------------------------
	.section	.nv.info._Z11reverse_gpuPdm,"",@"SHT_CUDA_INFO"
	.sectionflags	@""
	.align	4


	//----- nvinfo : EIATTR_CUDA_API_VERSION
	.align		4
        /*0000*/ 	.byte	0x04, 0x37
        /*0002*/ 	.short	(.L_7 - .L_6)
.L_6:
        /*0004*/ 	.word	0x00000082


	//----- nvinfo : EIATTR_KPARAM_INFO
	.align		4
.L_7:
        /*0008*/ 	.byte	0x04, 0x17
        /*000a*/ 	.short	(.L_9 - .L_8)
.L_8:
        /*000c*/ 	.word	0x00000000
        /*0010*/ 	.short	0x0001
        /*0012*/ 	.short	0x0008
        /*0014*/ 	.byte	0x00, 0xf0, 0x21, 0x00


	//----- nvinfo : EIATTR_KPARAM_INFO
	.align		4
.L_9:
        /*0018*/ 	.byte	0x04, 0x17
        /*001a*/ 	.short	(.L_11 - .L_10)
.L_10:
        /*001c*/ 	.word	0x00000000
        /*0020*/ 	.short	0x0000
        /*0022*/ 	.short	0x0000
        /*0024*/ 	.byte	0x00, 0xf5, 0x21, 0x00


	//----- nvinfo : EIATTR_SPARSE_MMA_MASK
	.align		4
.L_11:
        /*0028*/ 	.byte	0x03, 0x50
        /*002a*/ 	.short	0x0000


	//----- nvinfo : EIATTR_MAXREG_COUNT
	.align		4
        /*002c*/ 	.byte	0x03, 0x1b
        /*002e*/ 	.short	0x00ff


	//----- nvinfo : EIATTR_MERCURY_ISA_VERSION
	.align		4
        /*0030*/ 	.byte	0x03, 0x5f
        /*0032*/ 	.short	0x0101


	//----- nvinfo : EIATTR_VRC_CTA_INIT_COUNT
	.align		4
        /*0034*/ 	.byte	0x02, 0x4a
	.zero		1
	.zero		1


	//----- nvinfo : EIATTR_EXIT_INSTR_OFFSETS
	.align		4
        /*0038*/ 	.byte	0x04, 0x1c
        /*003a*/ 	.short	(.L_13 - .L_12)


	//   ....[0]....
.L_12:
        /*003c*/ 	.word	0x000000c0


	//   ....[1]....
        /*0040*/ 	.word	0x00000270


	//----- nvinfo : EIATTR_CRS_STACK_SIZE
	.align		4
.L_13:
        /*0044*/ 	.byte	0x04, 0x1e
        /*0046*/ 	.short	(.L_15 - .L_14)
.L_14:
        /*0048*/ 	.word	0x00000000


	//----- nvinfo : EIATTR_CBANK_PARAM_SIZE
	.align		4
.L_15:
        /*004c*/ 	.byte	0x03, 0x19
        /*004e*/ 	.short	0x0010


	//----- nvinfo : EIATTR_PARAM_CBANK
	.align		4
        /*0050*/ 	.byte	0x04, 0x0a
        /*0052*/ 	.short	(.L_17 - .L_16)
	.align		4
.L_16:
        /*0054*/ 	.word	index@(.nv.constant0._Z11reverse_gpuPdm)
        /*0058*/ 	.short	0x0380
        /*005a*/ 	.short	0x0010


	//----- nvinfo : EIATTR_SW_WAR
	.align		4
.L_17:
        /*005c*/ 	.byte	0x04, 0x36
        /*005e*/ 	.short	(.L_19 - .L_18)
.L_18:
        /*0060*/ 	.word	0x00000008
.L_19:


//--------------------- .nv.callgraph             --------------------------
	.section	.nv.callgraph,"",@"SHT_CUDA_CALLGRAPH"
	.align	4
	.sectionentsize	8
	.align		4
        /*0000*/ 	.word	0x00000000
	.align		4
        /*0004*/ 	.word	0xffffffff
	.align		4
        /*0008*/ 	.word	0x00000000
	.align		4
        /*000c*/ 	.word	0xfffffffe
	.align		4
        /*0010*/ 	.word	0x00000000
	.align		4
        /*0014*/ 	.word	0xfffffffd
	.align		4
        /*0018*/ 	.word	0x00000000
	.align		4
        /*001c*/ 	.word	0xfffffffc


//--------------------- .text._Z11reverse_gpuPdm  --------------------------
	.section	.text._Z11reverse_gpuPdm,"ax",@progbits
	.align	128
        .global         _Z11reverse_gpuPdm
        .type           _Z11reverse_gpuPdm,@function
        .size           _Z11reverse_gpuPdm,(.L_x_2 - _Z11reverse_gpuPdm)
        .other          _Z11reverse_gpuPdm,@"STO_CUDA_ENTRY STV_DEFAULT"
_Z11reverse_gpuPdm:
.text._Z11reverse_gpuPdm:
[----:B------:R-:W-:Y:S01]  /*0000*/  LDC R1, c[0x0][0x37c] ;  /* 0x0000df00ff017b82 */ /* 0x000fe20000000800 */
[----:B------:R-:W0:Y:S01]  /*0010*/  S2R R0, SR_CTAID.X ;  /* 0x0000000000007919 */ /* 0x000e220000002500 */
[----:B------:R-:W1:Y:S01]  /*0020*/  LDCU.64 UR10, c[0x0][0x388] ;  /* 0x00007100ff0a77ac */ /* 0x000e620008000a00 */
[----:B------:R-:W0:Y:S01]  /*0030*/  S2R R3, SR_TID.X ;  /* 0x0000000000037919 */ /* 0x000e220000002100 */
[----:B------:R-:W0:Y:S01]  /*0040*/  LDCU UR4, c[0x0][0x360] ;  /* 0x00006c00ff0477ac */ /* 0x000e220008000800 */
[----:B-1----:R-:W-:Y:S02]  /*0050*/  USHF.R.U32.HI UR9, URZ, 0x1, UR11 ;  /* 0x00000001ff097899 */ /* 0x002fe4000801160b */
[----:B------:R-:W-:Y:S01]  /*0060*/  USHF.R.U64 UR8, UR10, 0x1, UR11 ;  /* 0x000000010a087899 */ /* 0x000fe2000800120b */
[----:B0-----:R-:W-:-:S03]  /*0070*/  IMAD R0, R0, UR4, R3 ;  /* 0x0000000400007c24 */ /* 0x001fc6000f8e0203 */
[----:B------:R-:W-:Y:S02]  /*0080*/  IMAD.U32 R3, RZ, RZ, UR9 ;  /* 0x00000009ff037e24 */ /* 0x000fe4000f8e00ff */
[----:B------:R-:W-:Y:S02]  /*0090*/  ISETP.LT.U32.AND P0, PT, R0, UR8, PT ;  /* 0x0000000800007c0c */ /* 0x000fe4000bf01070 */
[----:B------:R-:W-:-:S04]  /*00a0*/  SHF.R.S32.HI R2, RZ, 0x1f, R0 ;  /* 0x0000001fff027819 */ /* 0x000fc80000011400 */
[----:B------:R-:W-:-:S13]  /*00b0*/  ISETP.GT.U32.AND.EX P0, PT, R3, R2, PT, P0 ;  /* 0x000000020300720c */ /* 0x000fda0003f04100 */
[----:B------:R-:W-:Y:S05]  /*00c0*/  @!P0 EXIT ;  /* 0x000000000000894d */ /* 0x000fea0003800000 */
[----:B------:R-:W0:Y:S01]  /*00d0*/  LDCU UR5, c[0x0][0x370] ;  /* 0x00006e00ff0577ac */ /* 0x000e220008000800 */
[----:B------:R-:W-:Y:S02]  /*00e0*/  IMAD.MOV.U32 R13, RZ, RZ, R2 ;  /* 0x000000ffff0d7224 */ /* 0x000fe400078e0002 */
[----:B------:R-:W-:Y:S01]  /*00f0*/  IMAD.MOV.U32 R12, RZ, RZ, R0 ;  /* 0x000000ffff0c7224 */ /* 0x000fe200078e0000 */
[----:B------:R-:W1:Y:S01]  /*0100*/  LDCU.64 UR6, c[0x0][0x358] ;  /* 0x00006b00ff0677ac */ /* 0x000e620008000a00 */
[----:B------:R-:W2:Y:S01]  /*0110*/  LDCU.64 UR12, c[0x0][0x380] ;  /* 0x00007000ff0c77ac */ /* 0x000ea20008000a00 */
[----:B0-----:R-:W-:-:S12]  /*0120*/  UIMAD UR4, UR4, UR5, URZ ;  /* 0x00000005040472a4 */ /* 0x001fd8000f8e02ff */
.L_x_0:
[----:B--23--:R-:W-:-:S04]  /*0130*/  LEA R2, P0, R12, UR12, 0x3 ;  /* 0x0000000c0c027c11 */ /* 0x00cfc8000f8018ff */
[----:B------:R-:W-:-:S05]  /*0140*/  LEA.HI.X R3, R12, UR13, R13, 0x3, P0 ;  /* 0x0000000d0c037c11 */ /* 0x000fca00080f1c0d */
[----:B-1----:R-:W2:Y:S01]  /*0150*/  LDG.E.64 R4, desc[UR6][R2.64] ;  /* 0x0000000602047981 */ /* 0x002ea2000c1e1b00 */
[----:B------:R-:W-:-:S04]  /*0160*/  LOP3.LUT R6, RZ, R0, RZ, 0x33, !PT ;  /* 0x00000000ff067212 */ /* 0x000fc800078e33ff */
[----:B------:R-:W-:-:S04]  /*0170*/  IADD3 R7, P0, PT, R6, UR10, RZ ;  /* 0x0000000a06077c10 */ /* 0x000fc8000ff1e0ff */
[----:B------:R-:W-:Y:S02]  /*0180*/  LEA.HI.X.SX32 R8, R6, UR11, 0x1, P0 ;  /* 0x0000000b06087c11 */ /* 0x000fe400080f0eff */
[----:B------:R-:W-:-:S04]  /*0190*/  LEA R6, P0, R7, UR12, 0x3 ;  /* 0x0000000c07067c11 */ /* 0x000fc8000f8018ff */
[----:B------:R-:W-:-:S05]  /*01a0*/  LEA.HI.X R7, R7, UR13, R8, 0x3, P0 ;  /* 0x0000000d07077c11 */ /* 0x000fca00080f1c08 */
[----:B------:R-:W3:Y:S01]  /*01b0*/  LDG.E.64 R8, desc[UR6][R6.64] ;  /* 0x0000000606087981 */ /* 0x000ee2000c1e1b00 */
[----:B------:R-:W-:Y:S02]  /*01c0*/  VIADD R12, R0, UR4 ;  /* 0x00000004000c7c36 */ /* 0x000fe40008000000 */
[----:B------:R-:W-:-:S03]  /*01d0*/  IMAD.U32 R0, RZ, RZ, UR9 ;  /* 0x00000009ff007e24 */ /* 0x000fc6000f8e00ff */
[----:B------:R-:W-:Y:S02]  /*01e0*/  ISETP.LT.U32.AND P0, PT, R12, UR8, PT ;  /* 0x000000080c007c0c */ /* 0x000fe4000bf01070 */
[----:B------:R-:W-:-:S04]  /*01f0*/  SHF.R.S32.HI R13, RZ, 0x1f, R12 ;  /* 0x0000001fff0d7819 */ /* 0x000fc8000001140c */
[----:B------:R-:W-:Y:S01]  /*0200*/  ISETP.GT.U32.AND.EX P0, PT, R0, R13, PT, P0 ;  /* 0x0000000d0000720c */ /* 0x000fe20003f04100 */
[----:B------:R-:W-:Y:S01]  /*0210*/  IMAD.MOV.U32 R0, RZ, RZ, R12 ;  /* 0x000000ffff007224 */ /* 0x000fe200078e000c */
[----:B--2---:R-:W0:Y:S08]  /*0220*/  F2I.F64.TRUNC R4, R4 ;  /* 0x0000000400047311 */ /* 0x004e30000030d100 */
[----:B0-----:R-:W0:Y:S01]  /*0230*/  I2F.F64 R10, R4 ;  /* 0x00000004000a7312 */ /* 0x001e220000201c00 */
[----:B---3--:R3:W-:Y:S04]  /*0240*/  STG.E.64 desc[UR6][R2.64], R8 ;  /* 0x0000000802007986 */ /* 0x0087e8000c101b06 */
[----:B0-----:R3:W-:Y:S01]  /*0250*/  STG.E.64 desc[UR6][R6.64], R10 ;  /* 0x0000000a06007986 */ /* 0x0017e2000c101b06 */
[----:B------:R-:W-:Y:S05]  /*0260*/  @P0 BRA `(.L_x_0) ;  /* 0xfffffffc00b00947 */ /* 0x000fea000383ffff */
[----:B------:R-:W-:Y:S05]  /*0270*/  EXIT ;  /* 0x000000000000794d */ /* 0x000fea0003800000 */
.L_x_1:
[----:B------:R-:W-:-:S00]  /*0280*/  BRA `(.L_x_1) ;  /* 0xfffffffc00fc7947 */ /* 0x000fc0000383ffff */
[----:B------:R-:W-:-:S00]  /*0290*/  NOP ;  /* 0x0000000000007918 */ /* 0x000fc00000000000 */
        /* <DEDUP_REMOVED lines=14> */
.L_x_2:


//--------------------- .nv.shared.reserved.0     --------------------------
	.section	.nv.shared.reserved.0,"aw",@nobits
	.weak		__nv_reservedSMEM_offset_0_alias
	.size		__nv_reservedSMEM_offset_0_alias, 0, 64
	.other		__nv_reservedSMEM_offset_0_alias,@"STO_CUDA_RESERVED_SHARED STV_DEFAULT"
__nv_reservedSMEM_offset_0_alias:
	.zero		0
	.zero		64


//--------------------- .nv.constant0._Z11reverse_gpuPdm --------------------------
	.section	.nv.constant0._Z11reverse_gpuPdm,"a",@progbits
	.sectionflags	@""
	.align	4
.nv.constant0._Z11reverse_gpuPdm:
	.zero		912


//--------------------- SYMBOLS --------------------------

	.type		.nv.reservedSmem.offset0,@object
	.size		.nv.reservedSmem.offset0,0x4
